//
// Generated by NVIDIA NVVM Compiler
//
// Compiler Build ID: CL-36424714
// Cuda compilation tools, release 13.0, V13.0.88
// Based on NVVM 20.0.0
//

.version 9.0
.target sm_100
.address_size 64

	// .globl	binToHex

.visible .entry binToHex(
	.param .u64 .ptr .align 1 binToHex_param_0,
	.param .u64 .ptr .align 1 binToHex_param_1
)
{
	.reg .pred 	%p<3>;
	.reg .b16 	%rs<8>;
	.reg .b32 	%r<5>;
	.reg .b64 	%rd<9>;

	ld.param.u64 	%rd1, [binToHex_param_0];
	ld.param.u64 	%rd2, [binToHex_param_1];
	cvta.to.global.u64 	%rd3, %rd2;
	cvta.to.global.u64 	%rd4, %rd1;
	mov.u32 	%r1, %ctaid.x;
	mov.u32 	%r2, %ntid.x;
	mov.u32 	%r3, %tid.x;
	mad.lo.s32 	%r4, %r1, %r2, %r3;
	cvt.u64.u32 	%rd5, %r4;
	add.s64 	%rd6, %rd4, %rd5;
	ld.global.u8 	%rs1, [%rd6];
	and.b16  	%rs2, %rs1, 15;
	shr.u16 	%rs3, %rs1, 4;
	setp.lt.u16 	%p1, %rs2, 10;
	selp.b16 	%rs4, 48, 87, %p1;
	add.s16 	%rs5, %rs4, %rs2;
	mul.wide.u32 	%rd7, %r4, 2;
	add.s64 	%rd8, %rd3, %rd7;
	st.global.u8 	[%rd8], %rs5;
	setp.lt.u16 	%p2, %rs1, 160;
	selp.b16 	%rs6, 48, 87, %p2;
	add.s16 	%rs7, %rs6, %rs3;
	st.global.u8 	[%rd8+1], %rs7;
	ret;

}


// ===== COMPILED SASS (sm_100) =====

	.target	sm_100

	.elftype	@"ET_EXEC"


//--------------------- .note.nv.tkinfo           --------------------------
	.section	.note.nv.tkinfo,"",@"SHT_NOTE"
	.sectionflags	@"SHF_NOTE_NV_TKINFO"
	.tkinfo
        /*0018*/ 	.word	0x00000002
        /*0030*/ 	.string	""
        /*0030*/ 	.string	"ptxas"
        /*0030*/ 	.string	"Cuda compilation tools, release 13.0, V13.0.88"
        /*0030*/ 	.string	"Build cuda_13.0.r13.0/compiler.36424714_0"
        /*0030*/ 	.string	"-arch sm_100 -m 64 "



//--------------------- .note.nv.cuinfo           --------------------------
	.section	.note.nv.cuinfo,"",@"SHT_NOTE"
	.sectionflags	@"SHF_NOTE_NV_CUINFO"
        /*0018*/ 	.short	0x0002
        /*001a*/ 	.short	0x0064
        /*001c*/ 	.short	0x0082
	.zero		2


//--------------------- .nv.info                  --------------------------
	.section	.nv.info,"",@"SHT_CUDA_INFO"
	.align	4


	//----- nvinfo : EIATTR_REGCOUNT
	.align		4
        /*0000*/ 	.byte	0x04, 0x2f
        /*0002*/ 	.short	(.L_1 - .L_0)
	.align		4
.L_0:
        /*0004*/ 	.word	index@(binToHex)
        /*0008*/ 	.word	0x0000000e


	//----- nvinfo : EIATTR_FRAME_SIZE
	.align		4
.L_1:
        /*000c*/ 	.byte	0x04, 0x11
        /*000e*/ 	.short	(.L_3 - .L_2)
	.align		4
.L_2:
        /*0010*/ 	.word	index@(binToHex)
        /*0014*/ 	.word	0x00000000


	//----- nvinfo : EIATTR_MIN_STACK_SIZE
	.align		4
.L_3:
        /*0018*/ 	.byte	0x04, 0x12
        /*001a*/ 	.short	(.L_5 - .L_4)
	.align		4
.L_4:
        /*001c*/ 	.word	index@(binToHex)
        /*0020*/ 	.word	0x00000000
.L_5:


//--------------------- .nv.compat                --------------------------
	.section	.nv.compat,"",@"SHT_CUDA_COMPAT_INFO"
	.align	4
        /*0000*/ 	.byte	0x02, 0x09, 0x00, 0x00, 0x02, 0x02, 0x01, 0x00, 0x02, 0x05, 0x05, 0x00, 0x03, 0x07, 0x01, 0x01
        /*0010*/ 	.byte	0x02, 0x03, 0x00, 0x00, 0x02, 0x06, 0x01, 0x00, 0x04, 0x0b, 0x08, 0x00, 0x09, 0x00, 0x00, 0x00
        /*0020*/ 	.byte	0x00, 0x00, 0x00, 0x00


//--------------------- .nv.info.binToHex         --------------------------
	.section	.nv.info.binToHex,"",@"SHT_CUDA_INFO"
	.sectionflags	@""
	.align	4


	//----- nvinfo : EIATTR_CUDA_API_VERSION
	.align		4
        /*0000*/ 	.byte	0x04, 0x37
        /*0002*/ 	.short	(.L_7 - .L_6)
.L_6:
        /*0004*/ 	.word	0x00000082


	//----- nvinfo : EIATTR_KPARAM_INFO
	.align		4
.L_7:
        /*0008*/ 	.byte	0x04, 0x17
        /*000a*/ 	.short	(.L_9 - .L_8)
.L_8:
        /*000c*/ 	.word	0x00000000
        /*0010*/ 	.short	0x0001
        /*0012*/ 	.short	0x0008
        /*0014*/ 	.byte	0x00, 0xf5, 0x21, 0x00


	//----- nvinfo : EIATTR_KPARAM_INFO
	.align		4
.L_9:
        /*0018*/ 	.byte	0x04, 0x17
        /*001a*/ 	.short	(.L_11 - .L_10)
.L_10:
        /*001c*/ 	.word	0x00000000
        /*0020*/ 	.short	0x0000
        /*0022*/ 	.short	0x0000
        /*0024*/ 	.byte	0x00, 0xf5, 0x21, 0x00


	//----- nvinfo : EIATTR_SPARSE_MMA_MASK
	.align		4
.L_11:
        /*0028*/ 	.byte	0x03, 0x50
        /*002a*/ 	.short	0x0000


	//----- nvinfo : EIATTR_MAXREG_COUNT
	.align		4
        /*002c*/ 	.byte	0x03, 0x1b
        /*002e*/ 	.short	0x00ff


	//----- nvinfo : EIATTR_MERCURY_ISA_VERSION
	.align		4
        /*0030*/ 	.byte	0x03, 0x5f
        /*0032*/ 	.short	0x0101


	//----- nvinfo : EIATTR_VRC_CTA_INIT_COUNT
	.align		4
        /*0034*/ 	.byte	0x02, 0x4a
	.zero		1
	.zero		1


	//----- nvinfo : EIATTR_EXIT_INSTR_OFFSETS
	.align		4
        /*0038*/ 	.byte	0x04, 0x1c
        /*003a*/ 	.short	(.L_13 - .L_12)


	//   ....[0]....
.L_12:
        /*003c*/ 	.word	0x00000160


	//----- nvinfo : EIATTR_CBANK_PARAM_SIZE
	.align		4
.L_13:
        /*0040*/ 	.byte	0x03, 0x19
        /*0042*/ 	.short	0x0010


	//----- nvinfo : EIATTR_PARAM_CBANK
	.align		4
        /*0044*/ 	.byte	0x04, 0x0a
        /*0046*/ 	.short	(.L_15 - .L_14)
	.align		4
.L_14:
        /*0048*/ 	.word	index@(.nv.constant0.binToHex)
        /*004c*/ 	.short	0x0380
        /*004e*/ 	.short	0x0010


	//----- nvinfo : EIATTR_SW_WAR
	.align		4
.L_15:
        /*0050*/ 	.byte	0x04, 0x36
        /*0052*/ 	.short	(.L_17 - .L_16)
.L_16:
        /*0054*/ 	.word	0x00000008
.L_17:


//--------------------- .nv.callgraph             --------------------------
	.section	.nv.callgraph,"",@"SHT_CUDA_CALLGRAPH"
	.align	4
	.sectionentsize	8
	.align		4
        /*0000*/ 	.word	0x00000000
	.align		4
        /*0004*/ 	.word	0xffffffff
	.align		4
        /*0008*/ 	.word	0x00000000
	.align		4
        /*000c*/ 	.word	0xfffffffe
	.align		4
        /*0010*/ 	.word	0x00000000
	.align		4
        /*0014*/ 	.word	0xfffffffd
	.align		4
        /*0018*/ 	.word	0x00000000
	.align		4
        /*001c*/ 	.word	0xfffffffc


//--------------------- .text.binToHex            --------------------------
	.section	.text.binToHex,"ax",@progbits
	.align	128
        .global         binToHex
        .type           binToHex,@function
        .size           binToHex,(.L_x_1 - binToHex)
        .other          binToHex,@"STO_CUDA_ENTRY STV_DEFAULT"
binToHex:
.text.binToHex:
[----:B------:R-:W-:Y:S01]  /*0000*/  LDC R1, c[0x0][0x37c] ;  /* 0x0000df00ff017b82 */ /* 0x000fe20000000800 */
[----:B------:R-:W0:Y:S07]  /*0010*/  S2R R0, SR_TID.X ;  /* 0x0000000000007919 */ /* 0x000e2e0000002100 */
[----:B------:R-:W0:Y:S01]  /*0020*/  S2UR UR6, SR_CTAID.X ;  /* 0x00000000000679c3 */ /* 0x000e220000002500 */
[----:B------:R-:W1:Y:S01]  /*0030*/  LDCU.64 UR8, c[0x0][0x380] ;  /* 0x00007000ff0877ac */ /* 0x000e620008000a00 */
[----:B------:R-:W2:Y:S06]  /*0040*/  LDCU.64 UR4, c[0x0][0x358] ;  /* 0x00006b00ff0477ac */ /* 0x000eac0008000a00 */
[----:B------:R-:W0:Y:S08]  /*0050*/  LDC R7, c[0x0][0x360] ;  /* 0x0000d800ff077b82 */ /* 0x000e300000000800 */
[----:B------:R-:W3:Y:S01]  /*0060*/  LDC.64 R2, c[0x0][0x388] ;  /* 0x0000e200ff027b82 */ /* 0x000ee20000000a00 */
[----:B0-----:R-:W-:-:S05]  /*0070*/  IMAD R7, R7, UR6, R0 ;  /* 0x0000000607077c24 */ /* 0x001fca000f8e0200 */
[----:B-1----:R-:W-:-:S05]  /*0080*/  IADD3 R4, P0, PT, R7, UR8, RZ ;  /* 0x0000000807047c10 */ /* 0x002fca000ff1e0ff */
[----:B------:R-:W-:-:S05]  /*0090*/  IMAD.X R5, RZ, RZ, UR9, P0 ;  /* 0x00000009ff057e24 */ /* 0x000fca00080e06ff */
[----:B--2---:R-:W2:Y:S01]  /*00a0*/  LDG.E.U8 R4, desc[UR4][R4.64] ;  /* 0x0000000404047981 */ /* 0x004ea2000c1e1100 */
[----:B---3--:R-:W-:Y:S01]  /*00b0*/  IMAD.WIDE.U32 R2, R7, 0x2, R2 ;  /* 0x0000000207027825 */ /* 0x008fe200078e0002 */
[C---:B--2---:R-:W-:Y:S02]  /*00c0*/  LOP3.LUT R0, R4.reuse, 0xf, RZ, 0xc0, !PT ;  /* 0x0000000f04007812 */ /* 0x044fe400078ec0ff */
[----:B------:R-:W-:Y:S02]  /*00d0*/  ISETP.GE.U32.AND P1, PT, R4, 0xa0, PT ;  /* 0x000000a00400780c */ /* 0x000fe40003f26070 */
[C---:B------:R-:W-:Y:S01]  /*00e0*/  ISETP.GE.U32.AND P0, PT, R0.reuse, 0xa, PT ;  /* 0x0000000a0000780c */ /* 0x040fe20003f06070 */
[----:B------:R-:W-:Y:S01]  /*00f0*/  VIADD R9, R0, 0x30 ;  /* 0x0000003000097836 */ /* 0x000fe20000000000 */
[----:B------:R-:W-:Y:S02]  /*0100*/  SHF.R.U32.HI R6, RZ, 0x4, R4 ;  /* 0x00000004ff067819 */ /* 0x000fe40000011604 */
[----:B------:R-:W-:-:S07]  /*0110*/  LEA.HI R11, R4, 0x30, RZ, 0x1c ;  /* 0x00000030040b7811 */ /* 0x000fce00078fe0ff */
[----:B------:R-:W-:Y:S02]  /*0120*/  @P1 VIADD R11, R6, 0x57 ;  /* 0x00000057060b1836 */ /* 0x000fe40000000000 */
[----:B------:R-:W-:-:S03]  /*0130*/  @P0 VIADD R9, R0, 0x57 ;  /* 0x0000005700090836 */ /* 0x000fc60000000000 */
[----:B------:R-:W-:Y:S04]  /*0140*/  STG.E.U8 desc[UR4][R2.64+0x1], R11 ;  /* 0x0000010b02007986 */ /* 0x000fe8000c101104 */
[----:B------:R-:W-:Y:S01]  /*0150*/  STG.E.U8 desc[UR4][R2.64], R9 ;  /* 0x0000000902007986 */ /* 0x000fe2000c101104 */
[----:B------:R-:W-:Y:S05]  /*0160*/  EXIT ;  /* 0x000000000000794d */ /* 0x000fea0003800000 */
.L_x_0:
[----:B------:R-:W-:-:S00]  /*0170*/  BRA `(.L_x_0) ;  /* 0xfffffffc00fc7947 */ /* 0x000fc0000383ffff */
[----:B------:R-:W-:-:S00]  /*0180*/  NOP ;  /* 0x0000000000007918 */ /* 0x000fc00000000000 */
[----:B------:R-:W-:-:S00]  /*0190*/  NOP ;  /* 0x0000000000007918 */ /* 0x000fc00000000000 */
[----:B------:R-:W-:-:S00]  /*01a0*/  NOP ;  /* 0x0000000000007918 */ /* 0x000fc00000000000 */
[----:B------:R-:W-:-:S00]  /*01b0*/  NOP ;  /* 0x0000000000007918 */ /* 0x000fc00000000000 */
[----:B------:R-:W-:-:S00]  /*01c0*/  NOP ;  /* 0x0000000000007918 */ /* 0x000fc00000000000 */
[----:B------:R-:W-:-:S00]  /*01d0*/  NOP ;  /* 0x0000000000007918 */ /* 0x000fc00000000000 */
[----:B------:R-:W-:-:S00]  /*01e0*/  NOP ;  /* 0x0000000000007918 */ /* 0x000fc00000000000 */
[----:B------:R-:W-:-:S00]  /*01f0*/  NOP ;  /* 0x0000000000007918 */ /* 0x000fc00000000000 */
.L_x_1:


//--------------------- .nv.shared.reserved.0     --------------------------
	.section	.nv.shared.reserved.0,"aw",@nobits
	.weak		__nv_reservedSMEM_offset_0_alias
	.size		__nv_reservedSMEM_offset_0_alias, 0, 64
	.other		__nv_reservedSMEM_offset_0_alias,@"STO_CUDA_RESERVED_SHARED STV_DEFAULT"
__nv_reservedSMEM_offset_0_alias:
	.zero		0
	.zero		64


//--------------------- .nv.constant0.binToHex    --------------------------
	.section	.nv.constant0.binToHex,"a",@progbits
	.sectionflags	@""
	.align	4
.nv.constant0.binToHex:
	.zero		912


//--------------------- SYMBOLS --------------------------

	.type		.nv.reservedSmem.offset0,@object
	.size		.nv.reservedSmem.offset0,0x4
